//
// Generated by NVIDIA NVVM Compiler
//
// Compiler Build ID: CL-36424714
// Cuda compilation tools, release 13.0, V13.0.88
// Based on NVVM 20.0.0
//

.version 9.0
.target sm_100
.address_size 64

	// .globl	_Z8helloGPUv
.extern .func  (.param .b32 func_retval0) vprintf
(
	.param .b64 vprintf_param_0,
	.param .b64 vprintf_param_1
)
;
.global .align 1 .b8 $str[22] = {72, 101, 108, 108, 111, 32, 97, 108, 115, 111, 32, 102, 114, 111, 109, 32, 71, 112, 117, 46, 10};

.visible .entry _Z8helloGPUv()
{
	.reg .b32 	%r<3>;
	.reg .b64 	%rd<3>;

	mov.u64 	%rd1, $str;
	cvta.global.u64 	%rd2, %rd1;
	{ // callseq 0, 0
	.param .b64 param0;
	st.param.b64 	[param0], %rd2;
	.param .b64 param1;
	st.param.b64 	[param1], 0;
	.param .b32 retval0;
	call.uni (retval0), 
	vprintf, 
	(
	param0, 
	param1
	);
	ld.param.b32 	%r1, [retval0];
	} // callseq 0
	ret;

}


// ===== COMPILED SASS (sm_100) =====

	.target	sm_100

	.elftype	@"ET_EXEC"


//--------------------- .note.nv.tkinfo           --------------------------
	.section	.note.nv.tkinfo,"",@"SHT_NOTE"
	.sectionflags	@"SHF_NOTE_NV_TKINFO"
	.tkinfo
        /*0018*/ 	.word	0x00000002
        /*0030*/ 	.string	""
        /*0030*/ 	.string	"ptxas"
        /*0030*/ 	.string	"Cuda compilation tools, release 13.0, V13.0.88"
        /*0030*/ 	.string	"Build cuda_13.0.r13.0/compiler.36424714_0"
        /*0030*/ 	.string	"-arch sm_100 -m 64 "



//--------------------- .note.nv.cuinfo           --------------------------
	.section	.note.nv.cuinfo,"",@"SHT_NOTE"
	.sectionflags	@"SHF_NOTE_NV_CUINFO"
        /*0018*/ 	.short	0x0002
        /*001a*/ 	.short	0x0064
        /*001c*/ 	.short	0x0082
	.zero		2


//--------------------- .nv.info                  --------------------------
	.section	.nv.info,"",@"SHT_CUDA_INFO"
	.align	4


	//----- nvinfo : EIATTR_REGCOUNT
	.align		4
        /*0000*/ 	.byte	0x04, 0x2f
        /*0002*/ 	.short	(.L_2 - .L_1)
	.align		4
.L_1:
        /*0004*/ 	.word	index@(_Z8helloGPUv)
        /*0008*/ 	.word	0x00000018


	//----- nvinfo : EIATTR_FRAME_SIZE
	.align		4
.L_2:
        /*000c*/ 	.byte	0x04, 0x11
        /*000e*/ 	.short	(.L_4 - .L_3)
	.align		4
.L_3:
        /*0010*/ 	.word	index@(_Z8helloGPUv)
        /*0014*/ 	.word	0x00000000


	//----- nvinfo : EIATTR_MIN_STACK_SIZE
	.align		4
.L_4:
        /*0018*/ 	.byte	0x04, 0x12
        /*001a*/ 	.short	(.L_6 - .L_5)
	.align		4
.L_5:
        /*001c*/ 	.word	index@(_Z8helloGPUv)
        /*0020*/ 	.word	0x00000000
.L_6:


//--------------------- .nv.compat                --------------------------
	.section	.nv.compat,"",@"SHT_CUDA_COMPAT_INFO"
	.align	4
        /*0000*/ 	.byte	0x02, 0x09, 0x00, 0x00, 0x02, 0x02, 0x01, 0x00, 0x02, 0x05, 0x05, 0x00, 0x03, 0x07, 0x01, 0x01
        /*0010*/ 	.byte	0x02, 0x03, 0x00, 0x00, 0x02, 0x06, 0x01, 0x00, 0x04, 0x0b, 0x08, 0x00, 0x09, 0x00, 0x00, 0x00
        /*0020*/ 	.byte	0x00, 0x00, 0x00, 0x00


//--------------------- .nv.info._Z8helloGPUv     --------------------------
	.section	.nv.info._Z8helloGPUv,"",@"SHT_CUDA_INFO"
	.sectionflags	@""
	.align	4


	//----- nvinfo : EIATTR_CUDA_API_VERSION
	.align		4
        /*0000*/ 	.byte	0x04, 0x37
        /*0002*/ 	.short	(.L_8 - .L_7)
.L_7:
        /*0004*/ 	.word	0x00000082


	//----- nvinfo : EIATTR_SPARSE_MMA_MASK
	.align		4
.L_8:
        /*0008*/ 	.byte	0x03, 0x50
        /*000a*/ 	.short	0x0000


	//----- nvinfo : EIATTR_MAXREG_COUNT
	.align		4
        /*000c*/ 	.byte	0x03, 0x1b
        /*000e*/ 	.short	0x00ff


	//----- nvinfo : EIATTR_EXTERNS
	.align		4
        /*0010*/ 	.byte	0x04, 0x0f
        /*0012*/ 	.short	(.L_10 - .L_9)


	//   ....[0]....
	.align		4
.L_9:
        /*0014*/ 	.word	index@(vprintf)


	//----- nvinfo : EIATTR_MERCURY_ISA_VERSION
	.align		4
.L_10:
        /*0018*/ 	.byte	0x03, 0x5f
        /*001a*/ 	.short	0x0101


	//----- nvinfo : EIATTR_VRC_CTA_INIT_COUNT
	.align		4
        /*001c*/ 	.byte	0x02, 0x4a
	.zero		1
	.zero		1


	//----- nvinfo : EIATTR_SYSCALL_OFFSETS
	.align		4
        /*0020*/ 	.byte	0x04, 0x46
        /*0022*/ 	.short	(.L_12 - .L_11)


	//   ....[0]....
.L_11:
        /*0024*/ 	.word	0x00000080


	//----- nvinfo : EIATTR_EXIT_INSTR_OFFSETS
	.align		4
.L_12:
        /*0028*/ 	.byte	0x04, 0x1c
        /*002a*/ 	.short	(.L_14 - .L_13)


	//   ....[0]....
.L_13:
        /*002c*/ 	.word	0x00000090


	//----- nvinfo : EIATTR_SW_WAR
	.align		4
.L_14:
        /*0030*/ 	.byte	0x04, 0x36
        /*0032*/ 	.short	(.L_16 - .L_15)
.L_15:
        /*0034*/ 	.word	0x00000008
.L_16:


//--------------------- .nv.callgraph             --------------------------
	.section	.nv.callgraph,"",@"SHT_CUDA_CALLGRAPH"
	.align	4
	.sectionentsize	8
	.align		4
        /*0000*/ 	.word	0x00000000
	.align		4
        /*0004*/ 	.word	0xffffffff
	.align		4
        /*0008*/ 	.word	index@(_Z8helloGPUv)
	.align		4
        /*000c*/ 	.word	index@(vprintf)
	.align		4
        /*0010*/ 	.word	0x00000000
	.align		4
        /*0014*/ 	.word	0xfffffffe
	.align		4
        /*0018*/ 	.word	0x00000000
	.align		4
        /*001c*/ 	.word	0xfffffffd
	.align		4
        /*0020*/ 	.word	0x00000000
	.align		4
        /*0024*/ 	.word	0xfffffffc


//--------------------- .nv.constant4             --------------------------
	.section	.nv.constant4,"a",@progbits
	.align	8
	.align		8
.nv.constant4:
        /*0000*/ 	.dword	vprintf
	.align		8
        /*0008*/ 	.dword	$str


//--------------------- .text._Z8helloGPUv        --------------------------
	.section	.text._Z8helloGPUv,"ax",@progbits
	.align	128
        .global         _Z8helloGPUv
        .type           _Z8helloGPUv,@function
        .size           _Z8helloGPUv,(.L_x_2 - _Z8helloGPUv)
        .other          _Z8helloGPUv,@"STO_CUDA_ENTRY STV_DEFAULT"
_Z8helloGPUv:
.text._Z8helloGPUv:
[----:B------:R-:W0:Y:S01]  /*0000*/  LDC R1, c[0x0][0x37c] ;  /* 0x0000df00ff017b82 */ /* 0x000e220000000800 */
[----:B------:R-:W-:Y:S01]  /*0010*/  MOV R0, 0x0 ;  /* 0x0000000000007802 */ /* 0x000fe20000000f00 */
[----:B------:R-:W1:Y:S01]  /*0020*/  LDCU.64 UR4, c[0x4][0x8] ;  /* 0x01000100ff0477ac */ /* 0x000e620008000a00 */
[----:B------:R-:W-:-:S05]  /*0030*/  CS2R R6, SRZ ;  /* 0x0000000000067805 */ /* 0x000fca000001ff00 */
[----:B------:R2:W3:Y:S01]  /*0040*/  LDC.64 R2, c[0x4][R0] ;  /* 0x0100000000027b82 */ /* 0x0004e20000000a00 */
[----:B-1----:R-:W-:Y:S02]  /*0050*/  IMAD.U32 R4, RZ, RZ, UR4 ;  /* 0x00000004ff047e24 */ /* 0x002fe4000f8e00ff */
[----:B--2---:R-:W-:-:S07]  /*0060*/  IMAD.U32 R5, RZ, RZ, UR5 ;  /* 0x00000005ff057e24 */ /* 0x004fce000f8e00ff */
[----:B------:R-:W-:-:S07]  /*0070*/  LEPC R20, `(.L_x_0) ;  /* 0x000000001014794e */ /* 0x000fce0000000000 */
[----:B0--3--:R-:W-:Y:S05]  /*0080*/  CALL.ABS.NOINC R2 ;  /* 0x0000000002007343 */ /* 0x009fea0003c00000 */
.L_x_0:
[----:B------:R-:W-:Y:S05]  /*0090*/  EXIT ;  /* 0x000000000000794d */ /* 0x000fea0003800000 */
.L_x_1:
[----:B------:R-:W-:-:S00]  /*00a0*/  BRA `(.L_x_1) ;  /* 0xfffffffc00fc7947 */ /* 0x000fc0000383ffff */
[----:B------:R-:W-:-:S00]  /*00b0*/  NOP ;  /* 0x0000000000007918 */ /* 0x000fc00000000000 */
        /* <DEDUP_REMOVED lines=12> */
.L_x_2:


//--------------------- .nv.global.init           --------------------------
	.section	.nv.global.init,"aw",@progbits
.nv.global.init:
	.type		$str,@object
	.size		$str,(.L_0 - $str)
$str:
        /*0000*/ 	.byte	0x48, 0x65, 0x6c, 0x6c, 0x6f, 0x20, 0x61, 0x6c, 0x73, 0x6f, 0x20, 0x66, 0x72, 0x6f, 0x6d, 0x20
        /*0010*/ 	.byte	0x47, 0x70, 0x75, 0x2e, 0x0a, 0x00
.L_0:


//--------------------- .nv.shared.reserved.0     --------------------------
	.section	.nv.shared.reserved.0,"aw",@nobits
	.weak		__nv_reservedSMEM_offset_0_alias
	.size		__nv_reservedSMEM_offset_0_alias, 0, 64
	.other		__nv_reservedSMEM_offset_0_alias,@"STO_CUDA_RESERVED_SHARED STV_DEFAULT"
__nv_reservedSMEM_offset_0_alias:
	.zero		0
	.zero		64


//--------------------- .nv.constant0._Z8helloGPUv --------------------------
	.section	.nv.constant0._Z8helloGPUv,"a",@progbits
	.sectionflags	@""
	.align	4
.nv.constant0._Z8helloGPUv:
	.zero		896


//--------------------- SYMBOLS --------------------------

	.type		.nv.reservedSmem.offset0,@object
	.size		.nv.reservedSmem.offset0,0x4
	.type		vprintf,@function
